	.headerflags	@"EF_CUDA_TEXMODE_UNIFIED EF_CUDA_64BIT_ADDRESS EF_CUDA_ACCELERATORS EF_CUDA_SM90 EF_CUDA_VIRTUAL_SM(EF_CUDA_SM90)"
	.elftype	@"ET_EXEC"


//--------------------- .nv.info                  --------------------------
	.section	.nv.info,"",@"SHT_CUDA_INFO"
	.align	4


	//----- nvinfo : EIATTR_REGCOUNT
	.align		4
        /*0000*/ 	.byte	0x04, 0x2f
        /*0002*/ 	.short	(.L_1 - .L_0)
	.align		4
.L_0:
        /*0004*/ 	.word	index@(triton_poi_fused_convolution_14)
        /*0008*/ 	.word	0x0000000c


	//----- nvinfo : EIATTR_MIN_STACK_SIZE
	.align		4
.L_1:
        /*000c*/ 	.byte	0x04, 0x12
        /*000e*/ 	.short	(.L_3 - .L_2)
	.align		4
.L_2:
        /*0010*/ 	.word	index@(triton_poi_fused_convolution_14)
        /*0014*/ 	.word	0x00000000


	//----- nvinfo : EIATTR_FRAME_SIZE
	.align		4
.L_3:
        /*0018*/ 	.byte	0x04, 0x11
        /*001a*/ 	.short	(.L_5 - .L_4)
	.align		4
.L_4:
        /*001c*/ 	.word	index@(triton_poi_fused_convolution_14)
        /*0020*/ 	.word	0x00000000


	//----- nvinfo : EIATTR_MIN_STACK_SIZE
	.align		4
.L_5:
        /*0024*/ 	.byte	0x04, 0x12
        /*0026*/ 	.short	(.L_7 - .L_6)
	.align		4
.L_6:
        /*0028*/ 	.word	index@(triton_poi_fused_convolution_14)
        /*002c*/ 	.word	0x00000000
.L_7:


//--------------------- .nv.info.triton_poi_fused_convolution_14 --------------------------
	.section	.nv.info.triton_poi_fused_convolution_14,"",@"SHT_CUDA_INFO"
	.sectionflags	@""
	.align	4


	//----- nvinfo : EIATTR_CUDA_API_VERSION
	.align		4
        /*0000*/ 	.byte	0x04, 0x37
        /*0002*/ 	.short	(.L_9 - .L_8)
.L_8:
        /*0004*/ 	.word	0x0000007c


	//----- nvinfo : EIATTR_KPARAM_INFO
	.align		4
.L_9:
        /*0008*/ 	.byte	0x04, 0x17
        /*000a*/ 	.short	(.L_11 - .L_10)
.L_10:
        /*000c*/ 	.word	0x00000000
        /*0010*/ 	.short	0x0002
        /*0012*/ 	.short	0x0010
        /*0014*/ 	.byte	0x00, 0xf0, 0x11, 0x00


	//----- nvinfo : EIATTR_KPARAM_INFO
	.align		4
.L_11:
        /*0018*/ 	.byte	0x04, 0x17
        /*001a*/ 	.short	(.L_13 - .L_12)
.L_12:
        /*001c*/ 	.word	0x00000000
        /*0020*/ 	.short	0x0001
        /*0022*/ 	.short	0x0008
        /*0024*/ 	.byte	0x00, 0xf4, 0x21, 0x00


	//----- nvinfo : EIATTR_KPARAM_INFO
	.align		4
.L_13:
        /*0028*/ 	.byte	0x04, 0x17
        /*002a*/ 	.short	(.L_15 - .L_14)
.L_14:
        /*002c*/ 	.word	0x00000000
        /*0030*/ 	.short	0x0000
        /*0032*/ 	.short	0x0000
        /*0034*/ 	.byte	0x00, 0xf4, 0x21, 0x00


	//----- nvinfo : EIATTR_SPARSE_MMA_MASK
	.align		4
.L_15:
        /*0038*/ 	.byte	0x03, 0x50
        /*003a*/ 	.short	0x0000


	//----- nvinfo : EIATTR_MAXREG_COUNT
	.align		4
        /*003c*/ 	.byte	0x03, 0x1b
        /*003e*/ 	.short	0x00ff


	//----- nvinfo : EIATTR_EXIT_INSTR_OFFSETS
	.align		4
        /*0040*/ 	.byte	0x04, 0x1c
        /*0042*/ 	.short	(.L_17 - .L_16)


	//   ....[0]....
.L_16:
        /*0044*/ 	.word	0x00000150


	//----- nvinfo : EIATTR_REQNTID
	.align		4
.L_17:
        /*0048*/ 	.byte	0x04, 0x10
        /*004a*/ 	.short	(.L_19 - .L_18)
.L_18:
        /*004c*/ 	.word	0x00000100
        /*0050*/ 	.word	0x00000001
        /*0054*/ 	.word	0x00000001


	//----- nvinfo : EIATTR_CBANK_PARAM_SIZE
	.align		4
.L_19:
        /*0058*/ 	.byte	0x03, 0x19
        /*005a*/ 	.short	0x0014


	//----- nvinfo : EIATTR_PARAM_CBANK
	.align		4
        /*005c*/ 	.byte	0x04, 0x0a
        /*005e*/ 	.short	(.L_21 - .L_20)
	.align		4
.L_20:
        /*0060*/ 	.word	index@(.nv.constant0.triton_poi_fused_convolution_14)
        /*0064*/ 	.short	0x0210
        /*0066*/ 	.short	0x0014


	//----- nvinfo : EIATTR_SW_WAR
	.align		4
.L_21:
        /*0068*/ 	.byte	0x04, 0x36
        /*006a*/ 	.short	(.L_23 - .L_22)
.L_22:
        /*006c*/ 	.word	0x00000008
.L_23:


//--------------------- .nv.callgraph             --------------------------
	.section	.nv.callgraph,"",@"SHT_CUDA_CALLGRAPH"
	.align	4
	.sectionentsize	8
	.align		4
        /*0000*/ 	.word	0x00000000
	.align		4
        /*0004*/ 	.word	0xffffffff
	.align		4
        /*0008*/ 	.word	0x00000000
	.align		4
        /*000c*/ 	.word	0xfffffffe
	.align		4
        /*0010*/ 	.word	0x00000000
	.align		4
        /*0014*/ 	.word	0xfffffffd
	.align		4
        /*0018*/ 	.word	0x00000000
	.align		4
        /*001c*/ 	.word	0xfffffffc


//--------------------- .text.triton_poi_fused_convolution_14 --------------------------
	.section	.text.triton_poi_fused_convolution_14,"ax",@progbits
	.align	128
        .global         triton_poi_fused_convolution_14
        .type           triton_poi_fused_convolution_14,@function
        .size           triton_poi_fused_convolution_14,(.L_x_1 - triton_poi_fused_convolution_14)
        .other          triton_poi_fused_convolution_14,@"STO_CUDA_ENTRY STV_DEFAULT"
triton_poi_fused_convolution_14:
.text.triton_poi_fused_convolution_14:
[----:B------:R-:W-:Y:S01]  /*0000*/  LDC R1, c[0x0][0x28] ;  /* 0x00000a00ff017b82 */ /* 0x000fe20000000800 */
[----:B------:R-:W1:Y:S07]  /*0010*/  S2R R0, SR_TID.X ;  /* 0x0000000000007919 */ /* 0x000e6e0000002100 */
[----:B------:R-:W2:Y:S01]  /*0020*/  LDC.64 R4, c[0x0][0x218] ;  /* 0x00008600ff047b82 */ /* 0x000ea20000000a00 */
[----:B------:R-:W-:Y:S01]  /*0030*/  ULDC.64 UR4, c[0x0][0x208] ;  /* 0x0000820000047ab9 */ /* 0x000fe20000000a00 */
[----:B------:R-:W3:Y:S06]  /*0040*/  S2R R7, SR_CTAID.X ;  /* 0x0000000000077919 */ /* 0x000eec0000002500 */
[----:B------:R-:W4:Y:S01]  /*0050*/  LDC.64 R2, c[0x0][0x210] ;  /* 0x00008400ff027b82 */ /* 0x000f220000000a00 */
[----:B-1----:R-:W-:Y:S01]  /*0060*/  IMAD.SHL.U32 R0, R0, 0x2, RZ ;  /* 0x0000000200007824 */ /* 0x002fe200078e00ff */
[----:B---3--:R-:W-:-:S04]  /*0070*/  SHF.R.S32.HI R6, RZ, 0x16, R7 ;  /* 0x00000016ff067819 */ /* 0x008fc80000011407 */
[----:B------:R-:W-:-:S04]  /*0080*/  LOP3.LUT R0, R0, 0x1fe, RZ, 0xc0, !PT ;  /* 0x000001fe00007812 */ /* 0x000fc800078ec0ff */
[----:B------:R-:W-:Y:S02]  /*0090*/  LEA R7, R7, R0, 0x9 ;  /* 0x0000000007077211 */ /* 0x000fe400078e48ff */
[----:B------:R-:W-:-:S03]  /*00a0*/  SGXT R0, R6, 0x1 ;  /* 0x000000010600781a */ /* 0x000fc60000000200 */
[----:B----4-:R-:W-:Y:S01]  /*00b0*/  IMAD.WIDE R2, R7, 0x4, R2 ;  /* 0x0000000407027825 */ /* 0x010fe200078e0202 */
[----:B------:R-:W-:-:S04]  /*00c0*/  LEA.HI R0, R0, R7, RZ, 0x8 ;  /* 0x0000000700007211 */ /* 0x000fc800078f40ff */
[----:B------:R-:W-:-:S05]  /*00d0*/  LOP3.LUT R0, R0, 0xffffff00, RZ, 0xc0, !PT ;  /* 0xffffff0000007812 */ /* 0x000fca00078ec0ff */
[----:B------:R-:W-:Y:S02]  /*00e0*/  IMAD.IADD R9, R7, 0x1, -R0 ;  /* 0x0000000107097824 */ /* 0x000fe400078e0a00 */
[----:B------:R-:W3:Y:S02]  /*00f0*/  LDG.E.64 R6, desc[UR4][R2.64] ;  /* 0x0000000402067981 */ /* 0x000ee4000c1e1b00 */
[----:B--2---:R-:W-:-:S06]  /*0100*/  IMAD.WIDE R4, R9, 0x4, R4 ;  /* 0x0000000409047825 */ /* 0x004fcc00078e0204 */
[----:B------:R-:W3:Y:S02]  /*0110*/  LDG.E.EL.64 R4, desc[UR4][R4.64] ;  /* 0x0000000404047981 */ /* 0x000ee4000c2e1b00 */
[----:B---3--:R-:W-:Y:S01]  /*0120*/  FADD R6, R6, R4 ;  /* 0x0000000406067221 */ /* 0x008fe20000000000 */
[----:B------:R-:W-:-:S05]  /*0130*/  FADD R7, R7, R5 ;  /* 0x0000000507077221 */ /* 0x000fca0000000000 */
[----:B------:R-:W-:Y:S01]  /*0140*/  STG.E.64 desc[UR4][R2.64], R6 ;  /* 0x0000000602007986 */ /* 0x000fe2000c101b04 */
[----:B------:R-:W-:Y:S05]  /*0150*/  EXIT ;  /* 0x000000000000794d */ /* 0x000fea0003800000 */
.L_x_0:
[----:B------:R-:W-:-:S00]  /*0160*/  BRA `(.L_x_0) ;  /* 0xfffffffc00fc7947 */ /* 0x000fc0000383ffff */
[----:B------:R-:W-:-:S00]  /*0170*/  NOP ;  /* 0x0000000000007918 */ /* 0x000fc00000000000 */
        /* <DEDUP_REMOVED lines=8> */
.L_x_1:


//--------------------- .nv.constant0.triton_poi_fused_convolution_14 --------------------------
	.section	.nv.constant0.triton_poi_fused_convolution_14,"a",@progbits
	.sectionflags	@""
	.align	4
.nv.constant0.triton_poi_fused_convolution_14:
	.zero		548
